//
// Generated by NVIDIA NVVM Compiler
//
// Compiler Build ID: CL-36424714
// Cuda compilation tools, release 13.0, V13.0.88
// Based on NVVM 20.0.0
//

.version 9.0
.target sm_100
.address_size 64

	// .globl	_Z15optimizedMatMulPfS_S_iii
// _ZZ15optimizedMatMulPfS_S_iiiE4ds_A has been demoted
// _ZZ15optimizedMatMulPfS_S_iiiE4ds_B has been demoted

.visible .entry _Z15optimizedMatMulPfS_S_iii(
	.param .u64 .ptr .align 1 _Z15optimizedMatMulPfS_S_iii_param_0,
	.param .u64 .ptr .align 1 _Z15optimizedMatMulPfS_S_iii_param_1,
	.param .u64 .ptr .align 1 _Z15optimizedMatMulPfS_S_iii_param_2,
	.param .u32 _Z15optimizedMatMulPfS_S_iii_param_3,
	.param .u32 _Z15optimizedMatMulPfS_S_iii_param_4,
	.param .u32 _Z15optimizedMatMulPfS_S_iii_param_5
)
{
	.reg .pred 	%p<39>;
	.reg .b32 	%r<101>;
	.reg .b32 	%f<115>;
	.reg .b64 	%rd<30>;
	// demoted variable
	.shared .align 4 .b8 _ZZ15optimizedMatMulPfS_S_iiiE4ds_A[64];
	// demoted variable
	.shared .align 4 .b8 _ZZ15optimizedMatMulPfS_S_iiiE4ds_B[64];
	ld.param.u64 	%rd4, [_Z15optimizedMatMulPfS_S_iii_param_0];
	ld.param.u64 	%rd5, [_Z15optimizedMatMulPfS_S_iii_param_1];
	ld.param.u32 	%r54, [_Z15optimizedMatMulPfS_S_iii_param_3];
	ld.param.u32 	%r55, [_Z15optimizedMatMulPfS_S_iii_param_4];
	ld.param.u32 	%r56, [_Z15optimizedMatMulPfS_S_iii_param_5];
	cvta.to.global.u64 	%rd1, %rd5;
	cvta.to.global.u64 	%rd2, %rd4;
	mov.u32 	%r57, %ctaid.y;
	shl.b32 	%r58, %r57, 2;
	mov.u32 	%r1, %tid.y;
	add.s32 	%r2, %r58, %r1;
	mov.u32 	%r59, %ctaid.x;
	shl.b32 	%r3, %r59, 2;
	mov.u32 	%r4, %tid.x;
	add.s32 	%r5, %r3, %r4;
	setp.lt.s32 	%p1, %r55, 0;
	mov.f32 	%f114, 0f00000000;
	@%p1 bra 	$L__BB0_27;
	add.s32 	%r6, %r55, 4;
	shr.u32 	%r7, %r6, 2;
	shl.b32 	%r61, %r1, 4;
	mov.u32 	%r62, _ZZ15optimizedMatMulPfS_S_iiiE4ds_A;
	add.s32 	%r8, %r62, %r61;
	shl.b32 	%r63, %r4, 2;
	add.s32 	%r9, %r8, %r63;
	mul.lo.s32 	%r10, %r55, %r2;
	mov.u32 	%r64, _ZZ15optimizedMatMulPfS_S_iiiE4ds_B;
	add.s32 	%r12, %r64, %r63;
	add.s32 	%r11, %r12, %r61;
	and.b32  	%r13, %r7, 3;
	setp.lt.u32 	%p2, %r55, 12;
	mov.f32 	%f114, 0f00000000;
	mov.b32 	%r95, 0;
	@%p2 bra 	$L__BB0_20;
	and.b32  	%r95, %r7, 536870908;
	and.b32  	%r66, %r7, 536870908;
	neg.s32 	%r94, %r66;
	add.s32 	%r67, %r1, 12;
	mad.lo.s32 	%r68, %r56, %r67, %r4;
	add.s32 	%r92, %r68, %r3;
	add.s32 	%r69, %r1, 8;
	mad.lo.s32 	%r70, %r56, %r69, %r4;
	add.s32 	%r91, %r70, %r3;
	add.s32 	%r71, %r1, 4;
	mad.lo.s32 	%r72, %r56, %r71, %r4;
	add.s32 	%r90, %r72, %r3;
	mad.lo.s32 	%r73, %r1, %r56, %r4;
	add.s32 	%r89, %r73, %r3;
	add.s32 	%r87, %r4, %r10;
	mov.f32 	%f114, 0f00000000;
	mov.u32 	%r88, %r4;
	mov.u32 	%r93, %r1;
$L__BB0_3:
	setp.ge.s32 	%p3, %r2, %r54;
	setp.ge.u32 	%p4, %r88, %r55;
	mov.f32 	%f101, 0f00000000;
	or.pred  	%p5, %p3, %p4;
	@%p5 bra 	$L__BB0_5;
	mul.wide.u32 	%rd6, %r87, 4;
	add.s64 	%rd7, %rd2, %rd6;
	ld.global.f32 	%f101, [%rd7];
$L__BB0_5:
	setp.ge.s32 	%p6, %r5, %r56;
	st.shared.f32 	[%r9], %f101;
	setp.ge.u32 	%p7, %r93, %r55;
	mov.f32 	%f102, 0f00000000;
	or.pred  	%p8, %p6, %p7;
	@%p8 bra 	$L__BB0_7;
	mul.wide.u32 	%rd8, %r89, 4;
	add.s64 	%rd9, %rd1, %rd8;
	ld.global.f32 	%f102, [%rd9];
$L__BB0_7:
	st.shared.f32 	[%r11], %f102;
	bar.sync 	0;
	ld.shared.f32 	%f38, [%r8];
	ld.shared.f32 	%f39, [%r12];
	fma.rn.f32 	%f40, %f38, %f39, %f114;
	ld.shared.f32 	%f41, [%r8+4];
	ld.shared.f32 	%f42, [%r12+16];
	fma.rn.f32 	%f43, %f41, %f42, %f40;
	ld.shared.f32 	%f44, [%r8+8];
	ld.shared.f32 	%f45, [%r12+32];
	fma.rn.f32 	%f46, %f44, %f45, %f43;
	ld.shared.f32 	%f47, [%r8+12];
	ld.shared.f32 	%f48, [%r12+48];
	fma.rn.f32 	%f6, %f47, %f48, %f46;
	bar.sync 	0;
	add.s32 	%r74, %r88, 4;
	setp.ge.u32 	%p10, %r74, %r55;
	mov.f32 	%f103, 0f00000000;
	or.pred  	%p11, %p3, %p10;
	@%p11 bra 	$L__BB0_9;
	add.s32 	%r75, %r87, 4;
	mul.wide.u32 	%rd10, %r75, 4;
	add.s64 	%rd11, %rd2, %rd10;
	ld.global.f32 	%f103, [%rd11];
$L__BB0_9:
	st.shared.f32 	[%r9], %f103;
	add.s32 	%r76, %r93, 4;
	setp.ge.u32 	%p13, %r76, %r55;
	mov.f32 	%f104, 0f00000000;
	or.pred  	%p14, %p6, %p13;
	@%p14 bra 	$L__BB0_11;
	mul.wide.u32 	%rd12, %r90, 4;
	add.s64 	%rd13, %rd1, %rd12;
	ld.global.f32 	%f104, [%rd13];
$L__BB0_11:
	st.shared.f32 	[%r11], %f104;
	bar.sync 	0;
	ld.shared.f32 	%f51, [%r8];
	ld.shared.f32 	%f52, [%r12];
	fma.rn.f32 	%f53, %f51, %f52, %f6;
	ld.shared.f32 	%f54, [%r8+4];
	ld.shared.f32 	%f55, [%r12+16];
	fma.rn.f32 	%f56, %f54, %f55, %f53;
	ld.shared.f32 	%f57, [%r8+8];
	ld.shared.f32 	%f58, [%r12+32];
	fma.rn.f32 	%f59, %f57, %f58, %f56;
	ld.shared.f32 	%f60, [%r8+12];
	ld.shared.f32 	%f61, [%r12+48];
	fma.rn.f32 	%f11, %f60, %f61, %f59;
	bar.sync 	0;
	add.s32 	%r77, %r88, 8;
	setp.ge.u32 	%p16, %r77, %r55;
	mov.f32 	%f105, 0f00000000;
	or.pred  	%p17, %p3, %p16;
	@%p17 bra 	$L__BB0_13;
	add.s32 	%r78, %r87, 8;
	mul.wide.u32 	%rd14, %r78, 4;
	add.s64 	%rd15, %rd2, %rd14;
	ld.global.f32 	%f105, [%rd15];
$L__BB0_13:
	st.shared.f32 	[%r9], %f105;
	add.s32 	%r79, %r93, 8;
	setp.ge.u32 	%p19, %r79, %r55;
	mov.f32 	%f106, 0f00000000;
	or.pred  	%p20, %p6, %p19;
	@%p20 bra 	$L__BB0_15;
	mul.wide.u32 	%rd16, %r91, 4;
	add.s64 	%rd17, %rd1, %rd16;
	ld.global.f32 	%f106, [%rd17];
$L__BB0_15:
	st.shared.f32 	[%r11], %f106;
	bar.sync 	0;
	ld.shared.f32 	%f64, [%r8];
	ld.shared.f32 	%f65, [%r12];
	fma.rn.f32 	%f66, %f64, %f65, %f11;
	ld.shared.f32 	%f67, [%r8+4];
	ld.shared.f32 	%f68, [%r12+16];
	fma.rn.f32 	%f69, %f67, %f68, %f66;
	ld.shared.f32 	%f70, [%r8+8];
	ld.shared.f32 	%f71, [%r12+32];
	fma.rn.f32 	%f72, %f70, %f71, %f69;
	ld.shared.f32 	%f73, [%r8+12];
	ld.shared.f32 	%f74, [%r12+48];
	fma.rn.f32 	%f16, %f73, %f74, %f72;
	bar.sync 	0;
	add.s32 	%r80, %r88, 12;
	setp.ge.u32 	%p22, %r80, %r55;
	mov.f32 	%f107, 0f00000000;
	or.pred  	%p23, %p3, %p22;
	@%p23 bra 	$L__BB0_17;
	add.s32 	%r81, %r87, 12;
	mul.wide.u32 	%rd18, %r81, 4;
	add.s64 	%rd19, %rd2, %rd18;
	ld.global.f32 	%f107, [%rd19];
$L__BB0_17:
	st.shared.f32 	[%r9], %f107;
	add.s32 	%r82, %r93, 12;
	setp.ge.u32 	%p25, %r82, %r55;
	mov.f32 	%f108, 0f00000000;
	or.pred  	%p26, %p6, %p25;
	@%p26 bra 	$L__BB0_19;
	mul.wide.u32 	%rd20, %r92, 4;
	add.s64 	%rd21, %rd1, %rd20;
	ld.global.f32 	%f108, [%rd21];
$L__BB0_19:
	st.shared.f32 	[%r11], %f108;
	bar.sync 	0;
	ld.shared.f32 	%f76, [%r8];
	ld.shared.f32 	%f77, [%r12];
	fma.rn.f32 	%f78, %f76, %f77, %f16;
	ld.shared.f32 	%f79, [%r8+4];
	ld.shared.f32 	%f80, [%r12+16];
	fma.rn.f32 	%f81, %f79, %f80, %f78;
	ld.shared.f32 	%f82, [%r8+8];
	ld.shared.f32 	%f83, [%r12+32];
	fma.rn.f32 	%f84, %f82, %f83, %f81;
	ld.shared.f32 	%f85, [%r8+12];
	ld.shared.f32 	%f86, [%r12+48];
	fma.rn.f32 	%f114, %f85, %f86, %f84;
	bar.sync 	0;
	add.s32 	%r94, %r94, 4;
	add.s32 	%r93, %r93, 16;
	shl.b32 	%r83, %r56, 4;
	add.s32 	%r92, %r92, %r83;
	add.s32 	%r91, %r91, %r83;
	add.s32 	%r90, %r90, %r83;
	add.s32 	%r89, %r89, %r83;
	add.s32 	%r88, %r88, 16;
	add.s32 	%r87, %r87, 16;
	setp.ne.s32 	%p27, %r94, 0;
	@%p27 bra 	$L__BB0_3;
$L__BB0_20:
	setp.eq.s32 	%p28, %r13, 0;
	@%p28 bra 	$L__BB0_27;
	shl.b32 	%r84, %r95, 2;
	add.s32 	%r99, %r1, %r84;
	mad.lo.s32 	%r85, %r56, %r99, %r4;
	add.s32 	%r100, %r85, %r3;
	shl.b32 	%r40, %r56, 2;
	add.s32 	%r97, %r4, %r84;
	add.s32 	%r98, %r97, %r10;
	neg.s32 	%r96, %r13;
$L__BB0_22:
	.pragma "nounroll";
	setp.ge.s32 	%p29, %r2, %r54;
	setp.ge.u32 	%p30, %r97, %r55;
	mov.f32 	%f112, 0f00000000;
	or.pred  	%p31, %p29, %p30;
	@%p31 bra 	$L__BB0_24;
	mul.wide.u32 	%rd22, %r98, 4;
	add.s64 	%rd23, %rd2, %rd22;
	ld.global.f32 	%f112, [%rd23];
$L__BB0_24:
	setp.ge.s32 	%p32, %r5, %r56;
	st.shared.f32 	[%r9], %f112;
	setp.ge.u32 	%p33, %r99, %r55;
	mov.f32 	%f113, 0f00000000;
	or.pred  	%p34, %p32, %p33;
	@%p34 bra 	$L__BB0_26;
	mul.wide.u32 	%rd24, %r100, 4;
	add.s64 	%rd25, %rd1, %rd24;
	ld.global.f32 	%f113, [%rd25];
$L__BB0_26:
	st.shared.f32 	[%r11], %f113;
	bar.sync 	0;
	ld.shared.f32 	%f89, [%r8];
	ld.shared.f32 	%f90, [%r12];
	fma.rn.f32 	%f91, %f89, %f90, %f114;
	ld.shared.f32 	%f92, [%r8+4];
	ld.shared.f32 	%f93, [%r12+16];
	fma.rn.f32 	%f94, %f92, %f93, %f91;
	ld.shared.f32 	%f95, [%r8+8];
	ld.shared.f32 	%f96, [%r12+32];
	fma.rn.f32 	%f97, %f95, %f96, %f94;
	ld.shared.f32 	%f98, [%r8+12];
	ld.shared.f32 	%f99, [%r12+48];
	fma.rn.f32 	%f114, %f98, %f99, %f97;
	bar.sync 	0;
	add.s32 	%r100, %r100, %r40;
	add.s32 	%r99, %r99, 4;
	add.s32 	%r98, %r98, 4;
	add.s32 	%r97, %r97, 4;
	add.s32 	%r96, %r96, 1;
	setp.ne.s32 	%p35, %r96, 0;
	@%p35 bra 	$L__BB0_22;
$L__BB0_27:
	setp.ge.s32 	%p36, %r2, %r54;
	setp.ge.s32 	%p37, %r5, %r56;
	or.pred  	%p38, %p36, %p37;
	@%p38 bra 	$L__BB0_29;
	ld.param.u64 	%rd29, [_Z15optimizedMatMulPfS_S_iii_param_2];
	mad.lo.s32 	%r86, %r56, %r2, %r5;
	cvta.to.global.u64 	%rd26, %rd29;
	mul.wide.s32 	%rd27, %r86, 4;
	add.s64 	%rd28, %rd26, %rd27;
	st.global.f32 	[%rd28], %f114;
$L__BB0_29:
	ret;

}


// ===== COMPILED SASS (sm_100) =====

	.target	sm_100

	.elftype	@"ET_EXEC"


//--------------------- .note.nv.tkinfo           --------------------------
	.section	.note.nv.tkinfo,"",@"SHT_NOTE"
	.sectionflags	@"SHF_NOTE_NV_TKINFO"
	.tkinfo
        /*0018*/ 	.word	0x00000002
        /*0030*/ 	.string	""
        /*0030*/ 	.string	"ptxas"
        /*0030*/ 	.string	"Cuda compilation tools, release 13.0, V13.0.88"
        /*0030*/ 	.string	"Build cuda_13.0.r13.0/compiler.36424714_0"
        /*0030*/ 	.string	"-arch sm_100 -m 64 "



//--------------------- .note.nv.cuinfo           --------------------------
	.section	.note.nv.cuinfo,"",@"SHT_NOTE"
	.sectionflags	@"SHF_NOTE_NV_CUINFO"
        /*0018*/ 	.short	0x0002
        /*001a*/ 	.short	0x0064
        /*001c*/ 	.short	0x0082
	.zero		2


//--------------------- .nv.info                  --------------------------
	.section	.nv.info,"",@"SHT_CUDA_INFO"
	.align	4


	//----- nvinfo : EIATTR_REGCOUNT
	.align		4
        /*0000*/ 	.byte	0x04, 0x2f
        /*0002*/ 	.short	(.L_1 - .L_0)
	.align		4
.L_0:
        /*0004*/ 	.word	index@(_Z15optimizedMatMulPfS_S_iii)
        /*0008*/ 	.word	0x00000020


	//----- nvinfo : EIATTR_FRAME_SIZE
	.align		4
.L_1:
        /*000c*/ 	.byte	0x04, 0x11
        /*000e*/ 	.short	(.L_3 - .L_2)
	.align		4
.L_2:
        /*0010*/ 	.word	index@(_Z15optimizedMatMulPfS_S_iii)
        /*0014*/ 	.word	0x00000000


	//----- nvinfo : EIATTR_MIN_STACK_SIZE
	.align		4
.L_3:
        /*0018*/ 	.byte	0x04, 0x12
        /*001a*/ 	.short	(.L_5 - .L_4)
	.align		4
.L_4:
        /*001c*/ 	.word	index@(_Z15optimizedMatMulPfS_S_iii)
        /*0020*/ 	.word	0x00000000
.L_5:


//--------------------- .nv.compat                --------------------------
	.section	.nv.compat,"",@"SHT_CUDA_COMPAT_INFO"
	.align	4
        /*0000*/ 	.byte	0x02, 0x09, 0x00, 0x00, 0x02, 0x02, 0x01, 0x00, 0x02, 0x05, 0x05, 0x00, 0x03, 0x07, 0x01, 0x01
        /*0010*/ 	.byte	0x02, 0x03, 0x00, 0x00, 0x02, 0x06, 0x01, 0x00, 0x04, 0x0b, 0x08, 0x00, 0x09, 0x00, 0x00, 0x00
        /*0020*/ 	.byte	0x00, 0x00, 0x00, 0x00


//--------------------- .nv.info._Z15optimizedMatMulPfS_S_iii --------------------------
	.section	.nv.info._Z15optimizedMatMulPfS_S_iii,"",@"SHT_CUDA_INFO"
	.sectionflags	@""
	.align	4


	//----- nvinfo : EIATTR_CUDA_API_VERSION
	.align		4
        /*0000*/ 	.byte	0x04, 0x37
        /*0002*/ 	.short	(.L_7 - .L_6)
.L_6:
        /*0004*/ 	.word	0x00000082


	//----- nvinfo : EIATTR_KPARAM_INFO
	.align		4
.L_7:
        /*0008*/ 	.byte	0x04, 0x17
        /*000a*/ 	.short	(.L_9 - .L_8)
.L_8:
        /*000c*/ 	.word	0x00000000
        /*0010*/ 	.short	0x0005
        /*0012*/ 	.short	0x0020
        /*0014*/ 	.byte	0x00, 0xf0, 0x11, 0x00


	//----- nvinfo : EIATTR_KPARAM_INFO
	.align		4
.L_9:
        /*0018*/ 	.byte	0x04, 0x17
        /*001a*/ 	.short	(.L_11 - .L_10)
.L_10:
        /*001c*/ 	.word	0x00000000
        /*0020*/ 	.short	0x0004
        /*0022*/ 	.short	0x001c
        /*0024*/ 	.byte	0x00, 0xf0, 0x11, 0x00


	//----- nvinfo : EIATTR_KPARAM_INFO
	.align		4
.L_11:
        /*0028*/ 	.byte	0x04, 0x17
        /*002a*/ 	.short	(.L_13 - .L_12)
.L_12:
        /*002c*/ 	.word	0x00000000
        /*0030*/ 	.short	0x0003
        /*0032*/ 	.short	0x0018
        /*0034*/ 	.byte	0x00, 0xf0, 0x11, 0x00


	//----- nvinfo : EIATTR_KPARAM_INFO
	.align		4
.L_13:
        /*0038*/ 	.byte	0x04, 0x17
        /*003a*/ 	.short	(.L_15 - .L_14)
.L_14:
        /*003c*/ 	.word	0x00000000
        /*0040*/ 	.short	0x0002
        /*0042*/ 	.short	0x0010
        /*0044*/ 	.byte	0x00, 0xf5, 0x21, 0x00


	//----- nvinfo : EIATTR_KPARAM_INFO
	.align		4
.L_15:
        /*0048*/ 	.byte	0x04, 0x17
        /*004a*/ 	.short	(.L_17 - .L_16)
.L_16:
        /*004c*/ 	.word	0x00000000
        /*0050*/ 	.short	0x0001
        /*0052*/ 	.short	0x0008
        /*0054*/ 	.byte	0x00, 0xf5, 0x21, 0x00


	//----- nvinfo : EIATTR_KPARAM_INFO
	.align		4
.L_17:
        /*0058*/ 	.byte	0x04, 0x17
        /*005a*/ 	.short	(.L_19 - .L_18)
.L_18:
        /*005c*/ 	.word	0x00000000
        /*0060*/ 	.short	0x0000
        /*0062*/ 	.short	0x0000
        /*0064*/ 	.byte	0x00, 0xf5, 0x21, 0x00


	//----- nvinfo : EIATTR_SPARSE_MMA_MASK
	.align		4
.L_19:
        /*0068*/ 	.byte	0x03, 0x50
        /*006a*/ 	.short	0x0000


	//----- nvinfo : EIATTR_MAXREG_COUNT
	.align		4
        /*006c*/ 	.byte	0x03, 0x1b
        /*006e*/ 	.short	0x00ff


	//----- nvinfo : EIATTR_NUM_BARRIERS
	.align		4
        /*0070*/ 	.byte	0x02, 0x4c
        /*0072*/ 	.byte	0x01
	.zero		1


	//----- nvinfo : EIATTR_MERCURY_ISA_VERSION
	.align		4
        /*0074*/ 	.byte	0x03, 0x5f
        /*0076*/ 	.short	0x0101


	//----- nvinfo : EIATTR_VRC_CTA_INIT_COUNT
	.align		4
        /*0078*/ 	.byte	0x02, 0x4a
	.zero		1
	.zero		1


	//----- nvinfo : EIATTR_EXIT_INSTR_OFFSETS
	.align		4
        /*007c*/ 	.byte	0x04, 0x1c
        /*007e*/ 	.short	(.L_21 - .L_20)


	//   ....[0]....
.L_20:
        /*0080*/ 	.word	0x00000d30


	//   ....[1]....
        /*0084*/ 	.word	0x00000d80


	//----- nvinfo : EIATTR_CBANK_PARAM_SIZE
	.align		4
.L_21:
        /*0088*/ 	.byte	0x03, 0x19
        /*008a*/ 	.short	0x0024


	//----- nvinfo : EIATTR_PARAM_CBANK
	.align		4
        /*008c*/ 	.byte	0x04, 0x0a
        /*008e*/ 	.short	(.L_23 - .L_22)
	.align		4
.L_22:
        /*0090*/ 	.word	index@(.nv.constant0._Z15optimizedMatMulPfS_S_iii)
        /*0094*/ 	.short	0x0380
        /*0096*/ 	.short	0x0024


	//----- nvinfo : EIATTR_SW_WAR
	.align		4
.L_23:
        /*0098*/ 	.byte	0x04, 0x36
        /*009a*/ 	.short	(.L_25 - .L_24)
.L_24:
        /*009c*/ 	.word	0x00000008
.L_25:


//--------------------- .nv.callgraph             --------------------------
	.section	.nv.callgraph,"",@"SHT_CUDA_CALLGRAPH"
	.align	4
	.sectionentsize	8
	.align		4
        /*0000*/ 	.word	0x00000000
	.align		4
        /*0004*/ 	.word	0xffffffff
	.align		4
        /*0008*/ 	.word	0x00000000
	.align		4
        /*000c*/ 	.word	0xfffffffe
	.align		4
        /*0010*/ 	.word	0x00000000
	.align		4
        /*0014*/ 	.word	0xfffffffd
	.align		4
        /*0018*/ 	.word	0x00000000
	.align		4
        /*001c*/ 	.word	0xfffffffc


//--------------------- .text._Z15optimizedMatMulPfS_S_iii --------------------------
	.section	.text._Z15optimizedMatMulPfS_S_iii,"ax",@progbits
	.align	128
        .global         _Z15optimizedMatMulPfS_S_iii
        .type           _Z15optimizedMatMulPfS_S_iii,@function
        .size           _Z15optimizedMatMulPfS_S_iii,(.L_x_5 - _Z15optimizedMatMulPfS_S_iii)
        .other          _Z15optimizedMatMulPfS_S_iii,@"STO_CUDA_ENTRY STV_DEFAULT"
_Z15optimizedMatMulPfS_S_iii:
.text._Z15optimizedMatMulPfS_S_iii:
[----:B------:R-:W-:Y:S01]  /*0000*/  LDC R1, c[0x0][0x37c] ;  /* 0x0000df00ff017b82 */ /* 0x000fe20000000800 */
[----:B------:R-:W0:Y:S01]  /*0010*/  S2R R3, SR_CTAID.Y ;  /* 0x0000000000037919 */ /* 0x000e220000002600 */
[----:B------:R-:W1:Y:S01]  /*0020*/  LDCU UR8, c[0x0][0x39c] ;  /* 0x00007380ff0877ac */ /* 0x000e620008000800 */
[----:B------:R-:W-:Y:S01]  /*0030*/  HFMA2 R29, -RZ, RZ, 0, 0 ;  /* 0x00000000ff1d7431 */ /* 0x000fe200000001ff */
[----:B------:R-:W0:Y:S01]  /*0040*/  S2R R20, SR_TID.Y ;  /* 0x0000000000147919 */ /* 0x000e220000002200 */
[----:B------:R-:W2:Y:S01]  /*0050*/  LDCU.64 UR10, c[0x0][0x358] ;  /* 0x00006b00ff0a77ac */ /* 0x000ea20008000a00 */
[----:B------:R-:W3:Y:S01]  /*0060*/  S2R R18, SR_CTAID.X ;  /* 0x0000000000127919 */ /* 0x000ee20000002500 */
[----:B------:R-:W3:Y:S01]  /*0070*/  S2R R19, SR_TID.X ;  /* 0x0000000000137919 */ /* 0x000ee20000002100 */
[----:B-1----:R-:W-:Y:S01]  /*0080*/  UISETP.GE.AND UP0, UPT, UR8, URZ, UPT ;  /* 0x000000ff0800728c */ /* 0x002fe2000bf06270 */
[----:B0-----:R-:W-:Y:S01]  /*0090*/  LEA R0, R3, R20, 0x2 ;  /* 0x0000001403007211 */ /* 0x001fe200078e10ff */
[----:B---3--:R-:W-:-:S07]  /*00a0*/  IMAD R3, R18, 0x4, R19 ;  /* 0x0000000412037824 */ /* 0x008fce00078e0213 */
[----:B--2---:R-:W-:Y:S05]  /*00b0*/  BRA.U !UP0, `(.L_x_0) ;  /* 0x0000000d080c7547 */ /* 0x004fea000b800000 */
[----:B------:R-:W0:Y:S01]  /*00c0*/  S2UR UR7, SR_CgaCtaId ;  /* 0x00000000000779c3 */ /* 0x000e220000008800 */
[----:B------:R-:W-:Y:S01]  /*00d0*/  UMOV UR5, 0x400 ;  /* 0x0000040000057882 */ /* 0x000fe20000000000 */
[----:B------:R-:W-:Y:S01]  /*00e0*/  UISETP.GE.U32.AND UP1, UPT, UR8, 0xc, UPT ;  /* 0x0000000c0800788c */ /* 0x000fe2000bf26070 */
[----:B------:R-:W-:Y:S01]  /*00f0*/  MOV R29, RZ ;  /* 0x000000ff001d7202 */ /* 0x000fe20000000f00 */
[----:B------:R-:W-:Y:S01]  /*0100*/  UIADD3 UR6, UPT, UPT, UR5, 0x40, URZ ;  /* 0x0000004005067890 */ /* 0x000fe2000fffe0ff */
[----:B------:R-:W-:Y:S01]  /*0110*/  MOV R24, RZ ;  /* 0x000000ff00187202 */ /* 0x000fe20000000f00 */
[----:B------:R-:W-:-:S04]  /*0120*/  UIADD3 UR4, UPT, UPT, UR8, 0x4, URZ ;  /* 0x0000000408047890 */ /* 0x000fc8000fffe0ff */
[----:B------:R-:W-:Y:S02]  /*0130*/  USHF.R.U32.HI UR4, URZ, 0x2, UR4 ;  /* 0x00000002ff047899 */ /* 0x000fe40008011604 */
[----:B0-----:R-:W-:Y:S02]  /*0140*/  ULEA UR5, UR7, UR5, 0x18 ;  /* 0x0000000507057291 */ /* 0x001fe4000f8ec0ff */
[----:B------:R-:W-:Y:S02]  /*0150*/  ULEA UR6, UR7, UR6, 0x18 ;  /* 0x0000000607067291 */ /* 0x000fe4000f8ec0ff */
[----:B------:R-:W-:Y:S02]  /*0160*/  ULOP3.LUT UR7, UR4, 0x3, URZ, 0xc0, !UPT ;  /* 0x0000000304077892 */ /* 0x000fe4000f8ec0ff */
[----:B------:R-:W-:Y:S02]  /*0170*/  LEA R2, R20, UR5, 0x4 ;  /* 0x0000000514027c11 */ /* 0x000fe4000f8e20ff */
[----:B------:R-:W-:Y:S01]  /*0180*/  LEA R4, R19, UR6, 0x2 ;  /* 0x0000000613047c11 */ /* 0x000fe2000f8e10ff */
[----:B------:R-:W-:-:S02]  /*0190*/  UISETP.NE.AND UP0, UPT, UR7, URZ, UPT ;  /* 0x000000ff0700728c */ /* 0x000fc4000bf05270 */
[----:B------:R-:W-:Y:S01]  /*01a0*/  IMAD R5, R19, 0x4, R2 ;  /* 0x0000000413057824 */ /* 0x000fe200078e0202 */
[----:B------:R-:W-:Y:S01]  /*01b0*/  LEA R6, R20, R4, 0x4 ;  /* 0x0000000414067211 */ /* 0x000fe200078e20ff */
[----:B------:R-:W-:Y:S07]  /*01c0*/  BRA.U !UP1, `(.L_x_1) ;  /* 0x0000000909207547 */ /* 0x000fee000b800000 */
[----:B------:R-:W0:Y:S01]  /*01d0*/  LDCU UR9, c[0x0][0x3a0] ;  /* 0x00007400ff0977ac */ /* 0x000e220008000800 */
[C---:B------:R-:W-:Y:S01]  /*01e0*/  IADD3 R12, PT, PT, R20.reuse, 0x4, RZ ;  /* 0x00000004140c7810 */ /* 0x040fe20007ffe0ff */
[C---:B------:R-:W-:Y:S01]  /*01f0*/  VIADD R10, R20.reuse, 0x8 ;  /* 0x00000008140a7836 */ /* 0x040fe20000000000 */
[----:B------:R-:W-:Y:S01]  /*0200*/  IADD3 R8, PT, PT, R20, 0xc, RZ ;  /* 0x0000000c14087810 */ /* 0x000fe20007ffe0ff */
[----:B------:R-:W1:Y:S01]  /*0210*/  LDCU UR12, c[0x0][0x398] ;  /* 0x00007300ff0c77ac */ /* 0x000e620008000800 */
[--C-:B------:R-:W-:Y:S01]  /*0220*/  IMAD R17, R0, UR8, R19.reuse ;  /* 0x0000000800117c24 */ /* 0x100fe2000f8e0213 */
[----:B------:R-:W-:Y:S01]  /*0230*/  MOV R29, RZ ;  /* 0x000000ff001d7202 */ /* 0x000fe20000000f00 */
[--C-:B------:R-:W-:Y:S01]  /*0240*/  IMAD.MOV.U32 R16, RZ, RZ, R19.reuse ;  /* 0x000000ffff107224 */ /* 0x100fe200078e0013 */
[----:B------:R-:W-:Y:S01]  /*0250*/  ULOP3.LUT UR4, UR4, 0x1ffffffc, URZ, 0xc0, !UPT ;  /* 0x1ffffffc04047892 */ /* 0x000fe2000f8ec0ff */
[----:B------:R-:W-:Y:S01]  /*0260*/  MOV R7, R20 ;  /* 0x0000001400077202 */ /* 0x000fe20000000f00 */
[----:B------:R-:W2:Y:S04]  /*0270*/  LDCU UR5, c[0x0][0x39c] ;  /* 0x00007380ff0577ac */ /* 0x000ea80008000800 */
[----:B------:R-:W-:Y:S01]  /*0280*/  MOV R24, UR4 ;  /* 0x0000000400187c02 */ /* 0x000fe20008000f00 */
[----:B------:R-:W-:Y:S01]  /*0290*/  UIADD3 UR6, UPT, UPT, -UR4, URZ, URZ ;  /* 0x000000ff04067290 */ /* 0x000fe2000fffe1ff */
[----:B0-----:R-:W-:-:S02]  /*02a0*/  IMAD R25, R10, UR9, R19 ;  /* 0x000000090a197c24 */ /* 0x001fc4000f8e0213 */
[--C-:B------:R-:W-:Y:S02]  /*02b0*/  IMAD R23, R12, UR9, R19.reuse ;  /* 0x000000090c177c24 */ /* 0x100fe4000f8e0213 */
[--C-:B------:R-:W-:Y:S01]  /*02c0*/  IMAD R27, R8, UR9, R19.reuse ;  /* 0x00000009081b7c24 */ /* 0x100fe2000f8e0213 */
[----:B-1----:R-:W-:Y:S01]  /*02d0*/  ISETP.GE.AND P1, PT, R0, UR12, PT ;  /* 0x0000000c00007c0c */ /* 0x002fe2000bf26270 */
[----:B------:R-:W-:Y:S01]  /*02e0*/  IMAD R21, R20, UR9, R19 ;  /* 0x0000000914157c24 */ /* 0x000fe2000f8e0213 */
[C---:B------:R-:W-:Y:S01]  /*02f0*/  LEA R25, R18.reuse, R25, 0x2 ;  /* 0x0000001912197211 */ /* 0x040fe200078e10ff */
[C---:B------:R-:W-:Y:S01]  /*0300*/  IMAD R27, R18.reuse, 0x4, R27 ;  /* 0x00000004121b7824 */ /* 0x040fe200078e021b */
[C---:B------:R-:W-:Y:S01]  /*0310*/  LEA R23, R18.reuse, R23, 0x2 ;  /* 0x0000001712177211 */ /* 0x040fe200078e10ff */
[----:B--2---:R-:W-:-:S08]  /*0320*/  IMAD R21, R18, 0x4, R21 ;  /* 0x0000000412157824 */ /* 0x004fd000078e0215 */
.L_x_2:
[----:B------:R-:W0:Y:S01]  /*0330*/  LDC R22, c[0x0][0x3a0] ;  /* 0x0000e800ff167b82 */ /* 0x000e220000000800 */
[----:B------:R-:W-:Y:S01]  /*0340*/  UMOV UR8, UR5 ;  /* 0x0000000500087c82 */ /* 0x000fe20008000000 */
[----:B------:R-:W-:Y:S01]  /*0350*/  HFMA2 R28, -RZ, RZ, 0, 0 ;  /* 0x00000000ff1c7431 */ /* 0x000fe200000001ff */
[----:B------:R-:W-:Y:S02]  /*0360*/  ISETP.GE.U32.OR P2, PT, R16, UR8, P1 ;  /* 0x0000000810007c0c */ /* 0x000fe40008f46470 */
[----:B------:R-:W-:-:S11]  /*0370*/  MOV R15, RZ ;  /* 0x000000ff000f7202 */ /* 0x000fd60000000f00 */
[----:B------:R-:W1:Y:S01]  /*0380*/  @!P2 LDC.64 R10, c[0x0][0x380] ;  /* 0x0000e000ff0aab82 */ /* 0x000e620000000a00 */
[----:B0-----:R-:W-:-:S04]  /*0390*/  ISETP.GE.AND P0, PT, R3, R22, PT ;  /* 0x000000160300720c */ /* 0x001fc80003f06270 */
[----:B------:R-:W-:Y:S01]  /*03a0*/  ISETP.GE.U32.OR P3, PT, R7, UR8, P0 ;  /* 0x0000000807007c0c */ /* 0x000fe20008766470 */
[----:B-1----:R-:W-:-:S12]  /*03b0*/  @!P2 IMAD.WIDE.U32 R10, R17, 0x4, R10 ;  /* 0x00000004110aa825 */ /* 0x002fd800078e000a */
[----:B------:R-:W0:Y:S01]  /*03c0*/  @!P3 LDC.64 R8, c[0x0][0x388] ;  /* 0x0000e200ff08bb82 */ /* 0x000e220000000a00 */
[----:B------:R-:W2:Y:S01]  /*03d0*/  @!P2 LDG.E R28, desc[UR10][R10.64] ;  /* 0x0000000a0a1ca981 */ /* 0x000ea2000c1e1900 */
[----:B0-----:R-:W-:-:S05]  /*03e0*/  @!P3 IMAD.WIDE.U32 R8, R21, 0x4, R8 ;  /* 0x000000041508b825 */ /* 0x001fca00078e0008 */
[----:B------:R0:W3:Y:S02]  /*03f0*/  @!P3 LDG.E R15, desc[UR10][R8.64] ;  /* 0x0000000a080fb981 */ /* 0x0000e4000c1e1900 */
[----:B0-----:R-:W-:-:S05]  /*0400*/  VIADD R9, R16, 0x4 ;  /* 0x0000000410097836 */ /* 0x001fca0000000000 */
[----:B------:R-:W-:-:S13]  /*0410*/  ISETP.GE.U32.OR P2, PT, R9, UR8, P1 ;  /* 0x0000000809007c0c */ /* 0x000fda0008f46470 */
[----:B------:R-:W-:Y:S01]  /*0420*/  @!P2 IADD3 R11, PT, PT, R17, 0x4, RZ ;  /* 0x00000004110ba810 */ /* 0x000fe20007ffe0ff */
[----:B--2---:R0:W-:Y:S04]  /*0430*/  STS [R5], R28 ;  /* 0x0000001c05007388 */ /* 0x0041e80000000800 */
[----:B---3--:R-:W-:Y:S01]  /*0440*/  STS [R6], R15 ;  /* 0x0000000f06007388 */ /* 0x008fe20000000800 */
[----:B------:R-:W-:Y:S06]  /*0450*/  BAR.SYNC.DEFER_BLOCKING 0x0 ;  /* 0x0000000000007b1d */ /* 0x000fec0000010000 */
[----:B------:R-:W-:Y:S04]  /*0460*/  LDS R8, [R4] ;  /* 0x0000000004087984 */ /* 0x000fe80000000800 */
[----:B------:R-:W1:Y:S04]  /*0470*/  LDS.128 R12, [R2] ;  /* 0x00000000020c7984 */ /* 0x000e680000000c00 */
[----:B------:R-:W2:Y:S01]  /*0480*/  LDS R26, [R4+0x10] ;  /* 0x00001000041a7984 */ /* 0x000ea20000000800 */
[----:B0-----:R-:W-:-:S02]  /*0490*/  HFMA2 R28, -RZ, RZ, 0, 0 ;  /* 0x00000000ff1c7431 */ /* 0x001fc400000001ff */
[----:B-1----:R-:W-:Y:S02]  /*04a0*/  FFMA R29, R12, R8, R29 ;  /* 0x000000080c1d7223 */ /* 0x002fe4000000001d */
[----:B------:R-:W0:Y:S01]  /*04b0*/  @!P2 LDC.64 R8, c[0x0][0x380] ;  /* 0x0000e000ff08ab82 */ /* 0x000e220000000a00 */
[----:B------:R-:W1:Y:S01]  /*04c0*/  LDS R12, [R4+0x20] ;  /* 0x00002000040c7984 */ /* 0x000e620000000800 */
[----:B--2---:R-:W-:-:S03]  /*04d0*/  FFMA R13, R26, R13, R29 ;  /* 0x0000000d1a0d7223 */ /* 0x004fc6000000001d */
[----:B------:R-:W2:Y:S01]  /*04e0*/  LDS R26, [R4+0x30] ;  /* 0x00003000041a7984 */ /* 0x000ea20000000800 */
[----:B0-----:R-:W-:Y:S02]  /*04f0*/  @!P2 IMAD.WIDE.U32 R10, R11, 0x4, R8 ;  /* 0x000000040b0aa825 */ /* 0x001fe400078e0008 */
[----:B------:R-:W-:Y:S02]  /*0500*/  BAR.SYNC.DEFER_BLOCKING 0x0 ;  /* 0x0000000000007b1d */ /* 0x000fe40000010000 */
[----:B------:R-:W-:-:S04]  /*0510*/  VIADD R8, R7, 0x4 ;  /* 0x0000000407087836 */ /* 0x000fc80000000000 */
[----:B------:R-:W3:Y:S01]  /*0520*/  @!P2 LDG.E R28, desc[UR10][R10.64] ;  /* 0x0000000a0a1ca981 */ /* 0x000ee2000c1e1900 */
[----:B------:R-:W-:-:S13]  /*0530*/  ISETP.GE.U32.OR P2, PT, R8, UR8, P0 ;  /* 0x0000000808007c0c */ /* 0x000fda0008746470 */
[----:B------:R-:W0:Y:S01]  /*0540*/  @!P2 LDC.64 R8, c[0x0][0x388] ;  /* 0x0000e200ff08ab82 */ /* 0x000e220000000a00 */
[----:B-1----:R-:W-:Y:S01]  /*0550*/  FFMA R29, R12, R14, R13 ;  /* 0x0000000e0c1d7223 */ /* 0x002fe2000000000d */
[----:B0-----:R-:W-:Y:S01]  /*0560*/  @!P2 IMAD.WIDE.U32 R12, R23, 0x4, R8 ;  /* 0x00000004170ca825 */ /* 0x001fe200078e0008 */
[----:B------:R-:W-:-:S06]  /*0570*/  MOV R9, RZ ;  /* 0x000000ff00097202 */ /* 0x000fcc0000000f00 */
[----:B------:R-:W4:Y:S01]  /*0580*/  @!P2 LDG.E R9, desc[UR10][R12.64] ;  /* 0x0000000a0c09a981 */ /* 0x000f22000c1e1900 */
[----:B--2---:R-:W-:Y:S01]  /*0590*/  FFMA R29, R26, R15, R29 ;  /* 0x0000000f1a1d7223 */ /* 0x004fe2000000001d */
[----:B------:R-:W-:-:S04]  /*05a0*/  IADD3 R15, PT, PT, R16, 0x8, RZ ;  /* 0x00000008100f7810 */ /* 0x000fc80007ffe0ff */
[----:B------:R-:W-:-:S13]  /*05b0*/  ISETP.GE.U32.OR P2, PT, R15, UR8, P1 ;  /* 0x000000080f007c0c */ /* 0x000fda0008f46470 */
[----:B------:R-:W-:Y:S01]  /*05c0*/  @!P2 VIADD R15, R17, 0x8 ;  /* 0x00000008110fa836 */ /* 0x000fe20000000000 */
[----:B---3--:R0:W-:Y:S04]  /*05d0*/  STS [R5], R28 ;  /* 0x0000001c05007388 */ /* 0x0081e80000000800 */
[----:B----4-:R-:W-:Y:S01]  /*05e0*/  STS [R6], R9 ;  /* 0x0000000906007388 */ /* 0x010fe20000000800 */
[----:B------:R-:W-:Y:S06]  /*05f0*/  BAR.SYNC.DEFER_BLOCKING 0x0 ;  /* 0x0000000000007b1d */ /* 0x000fec0000010000 */
[----:B------:R-:W-:Y:S04]  /*0600*/  LDS R13, [R4] ;  /* 0x00000000040d7984 */ /* 0x000fe80000000800 */
[----:B------:R-:W1:Y:S04]  /*0610*/  LDS.128 R8, [R2] ;  /* 0x0000000002087984 */ /* 0x000e680000000c00 */
[----:B------:R-:W2:Y:S04]  /*0620*/  LDS R14, [R4+0x10] ;  /* 0x00001000040e7984 */ /* 0x000ea80000000800 */
[----:B------:R-:W-:Y:S01]  /*0630*/  LDS R26, [R4+0x30] ;  /* 0x00003000041a7984 */ /* 0x000fe20000000800 */
[----:B0-----:R-:W-:-:S02]  /*0640*/  HFMA2 R28, -RZ, RZ, 0, 0 ;  /* 0x00000000ff1c7431 */ /* 0x001fc400000001ff */
[----:B-1----:R-:W-:Y:S02]  /*0650*/  FFMA R29, R8, R13, R29 ;  /* 0x0000000d081d7223 */ /* 0x002fe4000000001d */
[----:B------:R-:W0:Y:S02]  /*0660*/  @!P2 LDC.64 R12, c[0x0][0x380] ;  /* 0x0000e000ff0cab82 */ /* 0x000e240000000a00 */
[----:B--2---:R-:W-:Y:S02]  /*0670*/  FFMA R29, R14, R9, R29 ;  /* 0x000000090e1d7223 */ /* 0x004fe4000000001d */
[----:B------:R-:W1:Y:S01]  /*0680*/  LDS R14, [R4+0x20] ;  /* 0x00002000040e7984 */ /* 0x000e620000000800 */
[----:B------:R-:W-:Y:S01]  /*0690*/  IADD3 R8, PT, PT, R7, 0x8, RZ ;  /* 0x0000000807087810 */ /* 0x000fe20007ffe0ff */
[----:B0-----:R-:W-:Y:S02]  /*06a0*/  @!P2 IMAD.WIDE.U32 R12, R15, 0x4, R12 ;  /* 0x000000040f0ca825 */ /* 0x001fe400078e000c */
[----:B------:R-:W-:Y:S06]  /*06b0*/  BAR.SYNC.DEFER_BLOCKING 0x0 ;  /* 0x0000000000007b1d */ /* 0x000fec0000010000 */
[----:B------:R-:W2:Y:S01]  /*06c0*/  @!P2 LDG.E R28, desc[UR10][R12.64] ;  /* 0x0000000a0c1ca981 */ /* 0x000ea2000c1e1900 */
[----:B------:R-:W-:-:S13]  /*06d0*/  ISETP.GE.U32.OR P2, PT, R8, UR8, P0 ;  /* 0x0000000808007c0c */ /* 0x000fda0008746470 */
[----:B------:R-:W0:Y:S01]  /*06e0*/  @!P2 LDC.64 R8, c[0x0][0x388] ;  /* 0x0000e200ff08ab82 */ /* 0x000e220000000a00 */
[----:B------:R-:W-:Y:S02]  /*06f0*/  IMAD.MOV.U32 R15, RZ, RZ, RZ ;  /* 0x000000ffff0f7224 */ /* 0x000fe400078e00ff */
[----:B0-----:R-:W-:-:S05]  /*0700*/  @!P2 IMAD.WIDE.U32 R8, R25, 0x4, R8 ;  /* 0x000000041908a825 */ /* 0x001fca00078e0008 */
[----:B------:R-:W3:Y:S01]  /*0710*/  @!P2 LDG.E R15, desc[UR10][R8.64] ;  /* 0x0000000a080fa981 */ /* 0x000ee2000c1e1900 */
[----:B-1----:R-:W-:-:S04]  /*0720*/  FFMA R29, R14, R10, R29 ;  /* 0x0000000a0e1d7223 */ /* 0x002fc8000000001d */
[----:B------:R-:W-:Y:S01]  /*0730*/  FFMA R29, R26, R11, R29 ;  /* 0x0000000b1a1d7223 */ /* 0x000fe2000000001d */
[----:B------:R-:W-:-:S04]  /*0740*/  IADD3 R11, PT, PT, R16, 0xc, RZ ;  /* 0x0000000c100b7810 */ /* 0x000fc80007ffe0ff */
[----:B------:R-:W-:Y:S01]  /*0750*/  ISETP.GE.U32.OR P2, PT, R11, UR8, P1 ;  /* 0x000000080b007c0c */ /* 0x000fe20008f46470 */
[----:B--2---:R-:W-:Y:S04]  /*0760*/  STS [R5], R28 ;  /* 0x0000001c05007388 */ /* 0x004fe80000000800 */
[----:B---3--:R-:W-:Y:S01]  /*0770*/  STS [R6], R15 ;  /* 0x0000000f06007388 */ /* 0x008fe20000000800 */
[----:B------:R-:W-:Y:S06]  /*0780*/  BAR.SYNC.DEFER_BLOCKING 0x0 ;  /* 0x0000000000007b1d */ /* 0x000fec0000010000 */
[----:B------:R-:W-:Y:S04]  /*0790*/  LDS R9, [R4] ;  /* 0x0000000004097984 */ /* 0x000fe80000000800 */
[----:B------:R-:W0:Y:S04]  /*07a0*/  LDS.128 R12, [R2] ;  /* 0x00000000020c7984 */ /* 0x000e280000000c00 */
[----:B------:R-:W1:Y:S04]  /*07b0*/  LDS R10, [R4+0x10] ;  /* 0x00001000040a7984 */ /* 0x000e680000000800 */
[----:B------:R-:W-:Y:S01]  /*07c0*/  LDS R26, [R4+0x30] ;  /* 0x00003000041a7984 */ /* 0x000fe20000000800 */
[----:B0-----:R-:W-:-:S02]  /*07d0*/  FFMA R11, R12, R9, R29 ;  /* 0x000000090c0b7223 */ /* 0x001fc4000000001d */
[----:B------:R-:W0:Y:S01]  /*07e0*/  @!P2 LDC.64 R8, c[0x0][0x380] ;  /* 0x0000e000ff08ab82 */ /* 0x000e220000000a00 */
[----:B------:R-:W-:Y:S01]  /*07f0*/  @!P2 IADD3 R29, PT, PT, R17, 0xc, RZ ;  /* 0x0000000c111da810 */ /* 0x000fe20007ffe0ff */
[----:B-1----:R-:W-:Y:S01]  /*0800*/  FFMA R13, R10, R13, R11 ;  /* 0x0000000d0a0d7223 */ /* 0x002fe2000000000b */
[----:B------:R-:W1:Y:S03]  /*0810*/  LDS R12, [R4+0x20] ;  /* 0x00002000040c7984 */ /* 0x000e660000000800 */
[----:B0-----:R-:W-:Y:S01]  /*0820*/  @!P2 IMAD.WIDE.U32 R10, R29, 0x4, R8 ;  /* 0x000000041d0aa825 */ /* 0x001fe200078e0008 */
[----:B------:R-:W-:-:S04]  /*0830*/  IADD3 R8, PT, PT, R7, 0xc, RZ ;  /* 0x0000000c07087810 */ /* 0x000fc80007ffe0ff */
[----:B------:R-:W-:-:S13]  /*0840*/  ISETP.GE.U32.OR P0, PT, R8, UR8, P0 ;  /* 0x0000000808007c0c */ /* 0x000fda0008706470 */
[----:B------:R-:W0:Y:S01]  /*0850*/  @!P0 LDC.64 R8, c[0x0][0x388] ;  /* 0x0000e200ff088b82 */ /* 0x000e220000000a00 */
[----:B------:R-:W-:-:S07]  /*0860*/  IMAD.MOV.U32 R28, RZ, RZ, RZ ;  /* 0x000000ffff1c7224 */ /* 0x000fce00078e00ff */
[----:B------:R-:W-:Y:S01]  /*0870*/  BAR.SYNC.DEFER_BLOCKING 0x0 ;  /* 0x0000000000007b1d */ /* 0x000fe20000010000 */
[----:B-1----:R-:W-:Y:S01]  /*0880*/  FFMA R29, R12, R14, R13 ;  /* 0x0000000e0c1d7223 */ /* 0x002fe2000000000d */
[----:B------:R-:W-:Y:S01]  /*0890*/  MOV R14, RZ ;  /* 0x000000ff000e7202 */ /* 0x000fe20000000f00 */
[----:B0-----:R-:W-:-:S03]  /*08a0*/  @!P0 IMAD.WIDE.U32 R12, R27, 0x4, R8 ;  /* 0x000000041b0c8825 */ /* 0x001fc600078e0008 */
[----:B------:R-:W2:Y:S04]  /*08b0*/  @!P2 LDG.E R28, desc[UR10][R10.64] ;  /* 0x0000000a0a1ca981 */ /* 0x000ea8000c1e1900 */
[----:B------:R-:W3:Y:S01]  /*08c0*/  @!P0 LDG.E R14, desc[UR10][R12.64] ;  /* 0x0000000a0c0e8981 */ /* 0x000ee2000c1e1900 */
[----:B------:R-:W-:Y:S01]  /*08d0*/  FFMA R29, R26, R15, R29 ;  /* 0x0000000f1a1d7223 */ /* 0x000fe2000000001d */
[----:B------:R-:W-:-:S04]  /*08e0*/  UIADD3 UR6, UPT, UPT, UR6, 0x4, URZ ;  /* 0x0000000406067890 */ /* 0x000fc8000fffe0ff */
[----:B------:R-:W-:Y:S01]  /*08f0*/  UISETP.NE.AND UP1, UPT, UR6, URZ, UPT ;  /* 0x000000ff0600728c */ /* 0x000fe2000bf25270 */
[C---:B------:R-:W-:Y:S01]  /*0900*/  IMAD R21, R22.reuse, 0x10, R21 ;  /* 0x0000001016157824 */ /* 0x040fe200078e0215 */
[----:B------:R-:W-:Y:S01]  /*0910*/  LEA R23, R22, R23, 0x4 ;  /* 0x0000001716177211 */ /* 0x000fe200078e20ff */
[----:B------:R-:W-:Y:S01]  /*0920*/  VIADD R16, R16, 0x10 ;  /* 0x0000001010107836 */ /* 0x000fe20000000000 */
[C---:B------:R-:W-:Y:S02]  /*0930*/  LEA R25, R22.reuse, R25, 0x4 ;  /* 0x0000001916197211 */ /* 0x040fe400078e20ff */
[----:B------:R-:W-:Y:S02]  /*0940*/  LEA R27, R22, R27, 0x4 ;  /* 0x0000001b161b7211 */ /* 0x000fe400078e20ff */
[----:B------:R-:W-:Y:S02]  /*0950*/  IADD3 R7, PT, PT, R7, 0x10, RZ ;  /* 0x0000001007077810 */ /* 0x000fe40007ffe0ff */
[----:B------:R-:W-:Y:S01]  /*0960*/  IADD3 R17, PT, PT, R17, 0x10, RZ ;  /* 0x0000001011117810 */ /* 0x000fe20007ffe0ff */
[----:B--2---:R-:W-:Y:S04]  /*0970*/  STS [R5], R28 ;  /* 0x0000001c05007388 */ /* 0x004fe80000000800 */
[----:B---3--:R-:W-:Y:S01]  /*0980*/  STS [R6], R14 ;  /* 0x0000000e06007388 */ /* 0x008fe20000000800 */
[----:B------:R-:W-:Y:S06]  /*0990*/  BAR.SYNC.DEFER_BLOCKING 0x0 ;  /* 0x0000000000007b1d */ /* 0x000fec0000010000 */
[----:B------:R-:W-:Y:S04]  /*09a0*/  LDS R13, [R4] ;  /* 0x00000000040d7984 */ /* 0x000fe80000000800 */
[----:B------:R-:W0:Y:S04]  /*09b0*/  LDS.128 R8, [R2] ;  /* 0x0000000002087984 */ /* 0x000e280000000c00 */
[----:B------:R-:W1:Y:S04]  /*09c0*/  LDS R15, [R4+0x10] ;  /* 0x00001000040f7984 */ /* 0x000e680000000800 */
[----:B------:R-:W2:Y:S01]  /*09d0*/  LDS R26, [R4+0x20] ;  /* 0x00002000041a7984 */ /* 0x000ea20000000800 */
[----:B0-----:R-:W-:-:S03]  /*09e0*/  FFMA R8, R8, R13, R29 ;  /* 0x0000000d08087223 */ /* 0x001fc6000000001d */
[----:B------:R-:W0:Y:S01]  /*09f0*/  LDS R29, [R4+0x30] ;  /* 0x00003000041d7984 */ /* 0x000e220000000800 */
[----:B-1----:R-:W-:-:S04]  /*0a00*/  FFMA R9, R15, R9, R8 ;  /* 0x000000090f097223 */ /* 0x002fc80000000008 */
[----:B--2---:R-:W-:-:S04]  /*0a10*/  FFMA R10, R26, R10, R9 ;  /* 0x0000000a1a0a7223 */ /* 0x004fc80000000009 */
[----:B0-----:R-:W-:Y:S01]  /*0a20*/  FFMA R29, R29, R11, R10 ;  /* 0x0000000b1d1d7223 */ /* 0x001fe2000000000a */
[----:B------:R-:W-:Y:S06]  /*0a30*/  BAR.SYNC.DEFER_BLOCKING 0x0 ;  /* 0x0000000000007b1d */ /* 0x000fec0000010000 */
[----:B------:R-:W-:Y:S05]  /*0a40*/  BRA.U UP1, `(.L_x_2) ;  /* 0xfffffff901387547 */ /* 0x000fea000b83ffff */
.L_x_1:
[----:B------:R-:W-:Y:S05]  /*0a50*/  BRA.U !UP0, `(.L_x_0) ;  /* 0x0000000108a47547 */ /* 0x000fea000b800000 */
[----:B------:R-:W0:Y:S01]  /*0a60*/  LDCU UR4, c[0x0][0x3a0] ;  /* 0x00007400ff0477ac */ /* 0x000e220008000800 */
[----:B------:R-:W1:Y:S01]  /*0a70*/  LDC R14, c[0x0][0x3a0] ;  /* 0x0000e800ff0e7b82 */ /* 0x000e620000000800 */
[C---:B------:R-:W-:Y:S01]  /*0a80*/  LEA R20, R24.reuse, R20, 0x2 ;  /* 0x0000001418147211 */ /* 0x040fe200078e10ff */
[----:B------:R-:W-:Y:S01]  /*0a90*/  IMAD R7, R24, 0x4, R19 ;  /* 0x0000000418077824 */ /* 0x000fe200078e0213 */
[----:B------:R-:W2:Y:S03]  /*0aa0*/  LDCU.64 UR12, c[0x0][0x398] ;  /* 0x00007300ff0c77ac */ /* 0x000ea60008000a00 */
[----:B------:R-:W-:Y:S01]  /*0ab0*/  IMAD R15, R0, UR8, R7 ;  /* 0x00000008000f7c24 */ /* 0x000fe2000f8e0207 */
[----:B------:R-:W-:Y:S01]  /*0ac0*/  UIADD3 UR7, UPT, UPT, -UR7, URZ, URZ ;  /* 0x000000ff07077290 */ /* 0x000fe2000fffe1ff */
[----:B0-----:R-:W-:-:S05]  /*0ad0*/  IMAD R19, R20, UR4, R19 ;  /* 0x0000000414137c24 */ /* 0x001fca000f8e0213 */
[----:B--2---:R-:W-:-:S07]  /*0ae0*/  LEA R19, R18, R19, 0x2 ;  /* 0x0000001312137211 */ /* 0x004fce00078e10ff */
.L_x_3:
[----:B------:R-:W-:Y:S01]  /*0af0*/  ISETP.GE.U32.AND P0, PT, R7, UR13, PT ;  /* 0x0000000d07007c0c */ /* 0x000fe2000bf06070 */
[----:B------:R-:W-:Y:S01]  /*0b00*/  HFMA2 R18, -RZ, RZ, 0, 0 ;  /* 0x00000000ff127431 */ /* 0x000fe200000001ff */
[----:B------:R-:W-:Y:S02]  /*0b10*/  ISETP.GE.U32.AND P1, PT, R20, UR13, PT ;  /* 0x0000000d14007c0c */ /* 0x000fe4000bf26070 */
[----:B------:R-:W-:Y:S02]  /*0b20*/  ISETP.GE.OR P0, PT, R0, UR12, P0 ;  /* 0x0000000c00007c0c */ /* 0x000fe40008706670 */
[----:B-1----:R-:W-:Y:S02]  /*0b30*/  ISETP.GE.OR P1, PT, R3, R14, P1 ;  /* 0x0000000e0300720c */ /* 0x002fe40000f26670 */
[----:B------:R-:W-:-:S09]  /*0b40*/  MOV R21, RZ ;  /* 0x000000ff00157202 */ /* 0x000fd20000000f00 */
[----:B------:R-:W0:Y:S08]  /*0b50*/  @!P0 LDC.64 R12, c[0x0][0x380] ;  /* 0x0000e000ff0c8b82 */ /* 0x000e300000000a00 */
[----:B------:R-:W1:Y:S01]  /*0b60*/  @!P1 LDC.64 R8, c[0x0][0x388] ;  /* 0x0000e200ff089b82 */ /* 0x000e620000000a00 */
[----:B0-----:R-:W-:-:S05]  /*0b70*/  @!P0 IMAD.WIDE.U32 R12, R15, 0x4, R12 ;  /* 0x000000040f0c8825 */ /* 0x001fca00078e000c */
[----:B------:R-:W2:Y:S01]  /*0b80*/  @!P0 LDG.E R18, desc[UR10][R12.64] ;  /* 0x0000000a0c128981 */ /* 0x000ea2000c1e1900 */
[----:B-1----:R-:W-:-:S05]  /*0b90*/  @!P1 IMAD.WIDE.U32 R16, R19, 0x4, R8 ;  /* 0x0000000413109825 */ /* 0x002fca00078e0008 */
[----:B------:R-:W3:Y:S01]  /*0ba0*/  @!P1 LDG.E R21, desc[UR10][R16.64] ;  /* 0x0000000a10159981 */ /* 0x000ee2000c1e1900 */
[----:B------:R-:W-:-:S04]  /*0bb0*/  UIADD3 UR7, UPT, UPT, UR7, 0x1, URZ ;  /* 0x0000000107077890 */ /* 0x000fc8000fffe0ff */
[----:B------:R-:W-:Y:S01]  /*0bc0*/  UISETP.NE.AND UP0, UPT, UR7, URZ, UPT ;  /* 0x000000ff0700728c */ /* 0x000fe2000bf05270 */
[----:B------:R-:W-:Y:S01]  /*0bd0*/  VIADD R20, R20, 0x4 ;  /* 0x0000000414147836 */ /* 0x000fe20000000000 */
[----:B------:R-:W-:Y:S02]  /*0be0*/  IADD3 R7, PT, PT, R7, 0x4, RZ ;  /* 0x0000000407077810 */ /* 0x000fe40007ffe0ff */
[----:B------:R-:W-:Y:S02]  /*0bf0*/  IADD3 R15, PT, PT, R15, 0x4, RZ ;  /* 0x000000040f0f7810 */ /* 0x000fe40007ffe0ff */
[----:B------:R-:W-:Y:S01]  /*0c00*/  LEA R19, R14, R19, 0x2 ;  /* 0x000000130e137211 */ /* 0x000fe200078e10ff */
[----:B--2---:R-:W-:Y:S04]  /*0c10*/  STS [R5], R18 ;  /* 0x0000001205007388 */ /* 0x004fe80000000800 */
[----:B---3--:R-:W-:Y:S01]  /*0c20*/  STS [R6], R21 ;  /* 0x0000001506007388 */ /* 0x008fe20000000800 */
[----:B------:R-:W-:Y:S06]  /*0c30*/  BAR.SYNC.DEFER_BLOCKING 0x0 ;  /* 0x0000000000007b1d */ /* 0x000fec0000010000 */
[----:B------:R-:W-:Y:S04]  /*0c40*/  LDS R22, [R4] ;  /* 0x0000000004167984 */ /* 0x000fe80000000800 */
[----:B------:R-:W0:Y:S04]  /*0c50*/  LDS.128 R8, [R2] ;  /* 0x0000000002087984 */ /* 0x000e280000000c00 */
[----:B------:R-:W1:Y:S04]  /*0c60*/  LDS R23, [R4+0x10] ;  /* 0x0000100004177984 */ /* 0x000e680000000800 */
[----:B------:R-:W2:Y:S04]  /*0c70*/  LDS R24, [R4+0x20] ;  /* 0x0000200004187984 */ /* 0x000ea80000000800 */
[----:B------:R-:W3:Y:S01]  /*0c80*/  LDS R25, [R4+0x30] ;  /* 0x0000300004197984 */ /* 0x000ee20000000800 */
[----:B0-----:R-:W-:-:S04]  /*0c90*/  FFMA R8, R8, R22, R29 ;  /* 0x0000001608087223 */ /* 0x001fc8000000001d */
[----:B-1----:R-:W-:-:S04]  /*0ca0*/  FFMA R9, R23, R9, R8 ;  /* 0x0000000917097223 */ /* 0x002fc80000000008 */
[----:B--2---:R-:W-:-:S04]  /*0cb0*/  FFMA R10, R24, R10, R9 ;  /* 0x0000000a180a7223 */ /* 0x004fc80000000009 */
[----:B---3--:R-:W-:Y:S01]  /*0cc0*/  FFMA R29, R25, R11, R10 ;  /* 0x0000000b191d7223 */ /* 0x008fe2000000000a */
[----:B------:R-:W-:Y:S06]  /*0cd0*/  BAR.SYNC.DEFER_BLOCKING 0x0 ;  /* 0x0000000000007b1d */ /* 0x000fec0000010000 */
[----:B------:R-:W-:Y:S05]  /*0ce0*/  BRA.U UP0, `(.L_x_3) ;  /* 0xfffffffd00807547 */ /* 0x000fea000b83ffff */
.L_x_0:
[----:B------:R-:W0:Y:S01]  /*0cf0*/  LDCU UR4, c[0x0][0x3a0] ;  /* 0x00007400ff0477ac */ /* 0x000e220008000800 */
[----:B------:R-:W1:Y:S01]  /*0d00*/  LDCU UR5, c[0x0][0x398] ;  /* 0x00007300ff0577ac */ /* 0x000e620008000800 */
[----:B0-----:R-:W-:-:S04]  /*0d10*/  ISETP.GE.AND P0, PT, R3, UR4, PT ;  /* 0x0000000403007c0c */ /* 0x001fc8000bf06270 */
[----:B-1----:R-:W-:-:S13]  /*0d20*/  ISETP.GE.OR P0, PT, R0, UR5, P0 ;  /* 0x0000000500007c0c */ /* 0x002fda0008706670 */
[----:B------:R-:W-:Y:S05]  /*0d30*/  @P0 EXIT ;  /* 0x000000000000094d */ /* 0x000fea0003800000 */
[----:B------:R-:W0:Y:S01]  /*0d40*/  LDC.64 R4, c[0x0][0x390] ;  /* 0x0000e400ff047b82 */ /* 0x000e220000000a00 */
[----:B------:R-:W-:-:S04]  /*0d50*/  IMAD R3, R0, UR4, R3 ;  /* 0x0000000400037c24 */ /* 0x000fc8000f8e0203 */
[----:B0-----:R-:W-:-:S05]  /*0d60*/  IMAD.WIDE R2, R3, 0x4, R4 ;  /* 0x0000000403027825 */ /* 0x001fca00078e0204 */
[----:B------:R-:W-:Y:S01]  /*0d70*/  STG.E desc[UR10][R2.64], R29 ;  /* 0x0000001d02007986 */ /* 0x000fe2000c10190a */
[----:B------:R-:W-:Y:S05]  /*0d80*/  EXIT ;  /* 0x000000000000794d */ /* 0x000fea0003800000 */
.L_x_4:
[----:B------:R-:W-:-:S00]  /*0d90*/  BRA `(.L_x_4) ;  /* 0xfffffffc00fc7947 */ /* 0x000fc0000383ffff */
[----:B------:R-:W-:-:S00]  /*0da0*/  NOP ;  /* 0x0000000000007918 */ /* 0x000fc00000000000 */
        /* <DEDUP_REMOVED lines=13> */
.L_x_5:


//--------------------- .nv.shared._Z15optimizedMatMulPfS_S_iii --------------------------
	.section	.nv.shared._Z15optimizedMatMulPfS_S_iii,"aw",@nobits
	.sectionflags	@""
	.align	4
.nv.shared._Z15optimizedMatMulPfS_S_iii:
	.zero		1152


//--------------------- .nv.shared.reserved.0     --------------------------
	.section	.nv.shared.reserved.0,"aw",@nobits
	.weak		__nv_reservedSMEM_offset_0_alias
	.size		__nv_reservedSMEM_offset_0_alias, 0, 64
	.other		__nv_reservedSMEM_offset_0_alias,@"STO_CUDA_RESERVED_SHARED STV_DEFAULT"
__nv_reservedSMEM_offset_0_alias:
	.zero		0
	.zero		64


//--------------------- .nv.constant0._Z15optimizedMatMulPfS_S_iii --------------------------
	.section	.nv.constant0._Z15optimizedMatMulPfS_S_iii,"a",@progbits
	.sectionflags	@""
	.align	4
.nv.constant0._Z15optimizedMatMulPfS_S_iii:
	.zero		932


//--------------------- SYMBOLS --------------------------

	.type		.nv.reservedSmem.offset0,@object
	.size		.nv.reservedSmem.offset0,0x4
	.type		.nv.reservedSmem.cap,@object
	.size		.nv.reservedSmem.cap,0x4
